	.headerflags	@"EF_CUDA_TEXMODE_UNIFIED EF_CUDA_64BIT_ADDRESS EF_CUDA_ACCELERATORS EF_CUDA_SM90 EF_CUDA_VIRTUAL_SM(EF_CUDA_SM90)"
	.elftype	@"ET_EXEC"


//--------------------- .nv.info                  --------------------------
	.section	.nv.info,"",@"SHT_CUDA_INFO"
	.align	4


	//----- nvinfo : EIATTR_REGCOUNT
	.align		4
        /*0000*/ 	.byte	0x04, 0x2f
        /*0002*/ 	.short	(.L_1 - .L_0)
	.align		4
.L_0:
        /*0004*/ 	.word	index@(triton_poi_fused_clone_mul_10)
        /*0008*/ 	.word	0x0000000f


	//----- nvinfo : EIATTR_MIN_STACK_SIZE
	.align		4
.L_1:
        /*000c*/ 	.byte	0x04, 0x12
        /*000e*/ 	.short	(.L_3 - .L_2)
	.align		4
.L_2:
        /*0010*/ 	.word	index@(triton_poi_fused_clone_mul_10)
        /*0014*/ 	.word	0x00000000


	//----- nvinfo : EIATTR_FRAME_SIZE
	.align		4
.L_3:
        /*0018*/ 	.byte	0x04, 0x11
        /*001a*/ 	.short	(.L_5 - .L_4)
	.align		4
.L_4:
        /*001c*/ 	.word	index@(triton_poi_fused_clone_mul_10)
        /*0020*/ 	.word	0x00000000


	//----- nvinfo : EIATTR_MIN_STACK_SIZE
	.align		4
.L_5:
        /*0024*/ 	.byte	0x04, 0x12
        /*0026*/ 	.short	(.L_7 - .L_6)
	.align		4
.L_6:
        /*0028*/ 	.word	index@(triton_poi_fused_clone_mul_10)
        /*002c*/ 	.word	0x00000000
.L_7:


//--------------------- .nv.info.triton_poi_fused_clone_mul_10 --------------------------
	.section	.nv.info.triton_poi_fused_clone_mul_10,"",@"SHT_CUDA_INFO"
	.sectionflags	@""
	.align	4


	//----- nvinfo : EIATTR_CUDA_API_VERSION
	.align		4
        /*0000*/ 	.byte	0x04, 0x37
        /*0002*/ 	.short	(.L_9 - .L_8)
.L_8:
        /*0004*/ 	.word	0x0000007c


	//----- nvinfo : EIATTR_KPARAM_INFO
	.align		4
.L_9:
        /*0008*/ 	.byte	0x04, 0x17
        /*000a*/ 	.short	(.L_11 - .L_10)
.L_10:
        /*000c*/ 	.word	0x00000000
        /*0010*/ 	.short	0x0003
        /*0012*/ 	.short	0x0014
        /*0014*/ 	.byte	0x00, 0xf0, 0x11, 0x00


	//----- nvinfo : EIATTR_KPARAM_INFO
	.align		4
.L_11:
        /*0018*/ 	.byte	0x04, 0x17
        /*001a*/ 	.short	(.L_13 - .L_12)
.L_12:
        /*001c*/ 	.word	0x00000000
        /*0020*/ 	.short	0x0002
        /*0022*/ 	.short	0x0010
        /*0024*/ 	.byte	0x00, 0xf0, 0x11, 0x00


	//----- nvinfo : EIATTR_KPARAM_INFO
	.align		4
.L_13:
        /*0028*/ 	.byte	0x04, 0x17
        /*002a*/ 	.short	(.L_15 - .L_14)
.L_14:
        /*002c*/ 	.word	0x00000000
        /*0030*/ 	.short	0x0001
        /*0032*/ 	.short	0x0008
        /*0034*/ 	.byte	0x00, 0xf4, 0x21, 0x00


	//----- nvinfo : EIATTR_KPARAM_INFO
	.align		4
.L_15:
        /*0038*/ 	.byte	0x04, 0x17
        /*003a*/ 	.short	(.L_17 - .L_16)
.L_16:
        /*003c*/ 	.word	0x00000000
        /*0040*/ 	.short	0x0000
        /*0042*/ 	.short	0x0000
        /*0044*/ 	.byte	0x00, 0xf4, 0x21, 0x00


	//----- nvinfo : EIATTR_SPARSE_MMA_MASK
	.align		4
.L_17:
        /*0048*/ 	.byte	0x03, 0x50
        /*004a*/ 	.short	0x0000


	//----- nvinfo : EIATTR_MAXREG_COUNT
	.align		4
        /*004c*/ 	.byte	0x03, 0x1b
        /*004e*/ 	.short	0x00ff


	//----- nvinfo : EIATTR_EXIT_INSTR_OFFSETS
	.align		4
        /*0050*/ 	.byte	0x04, 0x1c
        /*0052*/ 	.short	(.L_19 - .L_18)


	//   ....[0]....
.L_18:
        /*0054*/ 	.word	0x00000330


	//   ....[1]....
        /*0058*/ 	.word	0x000003a0


	//----- nvinfo : EIATTR_REQNTID
	.align		4
.L_19:
        /*005c*/ 	.byte	0x04, 0x10
        /*005e*/ 	.short	(.L_21 - .L_20)
.L_20:
        /*0060*/ 	.word	0x00000020
        /*0064*/ 	.word	0x00000001
        /*0068*/ 	.word	0x00000001


	//----- nvinfo : EIATTR_CBANK_PARAM_SIZE
	.align		4
.L_21:
        /*006c*/ 	.byte	0x03, 0x19
        /*006e*/ 	.short	0x0018


	//----- nvinfo : EIATTR_PARAM_CBANK
	.align		4
        /*0070*/ 	.byte	0x04, 0x0a
        /*0072*/ 	.short	(.L_23 - .L_22)
	.align		4
.L_22:
        /*0074*/ 	.word	index@(.nv.constant0.triton_poi_fused_clone_mul_10)
        /*0078*/ 	.short	0x0210
        /*007a*/ 	.short	0x0018


	//----- nvinfo : EIATTR_SW_WAR
	.align		4
.L_23:
        /*007c*/ 	.byte	0x04, 0x36
        /*007e*/ 	.short	(.L_25 - .L_24)
.L_24:
        /*0080*/ 	.word	0x00000008
.L_25:


//--------------------- .nv.callgraph             --------------------------
	.section	.nv.callgraph,"",@"SHT_CUDA_CALLGRAPH"
	.align	4
	.sectionentsize	8
	.align		4
        /*0000*/ 	.word	0x00000000
	.align		4
        /*0004*/ 	.word	0xffffffff
	.align		4
        /*0008*/ 	.word	0x00000000
	.align		4
        /*000c*/ 	.word	0xfffffffe
	.align		4
        /*0010*/ 	.word	0x00000000
	.align		4
        /*0014*/ 	.word	0xfffffffd
	.align		4
        /*0018*/ 	.word	0x00000000
	.align		4
        /*001c*/ 	.word	0xfffffffc


//--------------------- .text.triton_poi_fused_clone_mul_10 --------------------------
	.section	.text.triton_poi_fused_clone_mul_10,"ax",@progbits
	.sectionflags	@"SHF_BARRIERS=1"
	.align	128
        .global         triton_poi_fused_clone_mul_10
        .type           triton_poi_fused_clone_mul_10,@function
        .size           triton_poi_fused_clone_mul_10,(.L_x_1 - triton_poi_fused_clone_mul_10)
        .other          triton_poi_fused_clone_mul_10,@"STO_CUDA_ENTRY STV_DEFAULT"
triton_poi_fused_clone_mul_10:
.text.triton_poi_fused_clone_mul_10:
[----:B------:R-:W0:Y:S02]  /*0000*/  LDC R1, c[0x0][0x28] ;  /* 0x00000a00ff017b82 */ /* 0x000e240000000800 */
[----:B------:R-:W1:Y:S01]  /*0010*/  S2R R0, SR_CTAID.Y ;  /* 0x0000000000007919 */ /* 0x000e620000002600 */
[----:B------:R-:W2:Y:S01]  /*0020*/  LDC.64 R2, c[0x0][0x210] ;  /* 0x00008400ff027b82 */ /* 0x000ea20000000a00 */
[----:B------:R-:W-:Y:S01]  /*0030*/  ULDC.64 UR6, c[0x0][0x208] ;  /* 0x0000820000067ab9 */ /* 0x000fe20000000a00 */
[----:B------:R-:W3:Y:S01]  /*0040*/  S2R R12, SR_TID.X ;  /* 0x00000000000c7919 */ /* 0x000ee20000002100 */
[----:B------:R-:W4:Y:S01]  /*0050*/  S2R R6, SR_CTAID.X ;  /* 0x0000000000067919 */ /* 0x000f220000002500 */
[----:B-1----:R-:W-:Y:S02]  /*0060*/  IMAD.SHL.U32 R0, R0, 0x10, RZ ;  /* 0x0000001000007824 */ /* 0x002fe400078e00ff */
[----:B---3--:R-:W-:Y:S01]  /*0070*/  IMAD.SHL.U32 R5, R12, 0x2, RZ ;  /* 0x000000020c057824 */ /* 0x008fe200078e00ff */
[----:B------:R-:W-:Y:S01]  /*0080*/  SHF.R.U32.HI R9, RZ, 0x3, R12 ;  /* 0x00000003ff097819 */ /* 0x000fe2000001160c */
[----:B----4-:R-:W-:-:S03]  /*0090*/  IMAD.SHL.U32 R6, R6, 0x4, RZ ;  /* 0x0000000406067824 */ /* 0x010fc600078e00ff */
[----:B------:R-:W-:Y:S02]  /*00a0*/  LOP3.LUT R4, R0, 0xe, R5, 0xf8, !PT ;  /* 0x0000000e00047812 */ /* 0x000fe400078ef805 */
[----:B------:R-:W-:Y:S02]  /*00b0*/  SGXT.U32 R9, R9, 0x2 ;  /* 0x000000020909781a */ /* 0x000fe40000000000 */
[----:B------:R-:W-:-:S04]  /*00c0*/  SHF.R.S32.HI R7, RZ, 0x1f, R4 ;  /* 0x0000001fff077819 */ /* 0x000fc80000011404 */
[----:B------:R-:W-:Y:S02]  /*00d0*/  LEA.HI R8, R7, R4, RZ, 0x2 ;  /* 0x0000000407087211 */ /* 0x000fe400078f10ff */
[----:B------:R-:W-:Y:S02]  /*00e0*/  LOP3.LUT R7, R6, R9, RZ, 0xfc, !PT ;  /* 0x0000000906077212 */ /* 0x000fe400078efcff */
[C---:B------:R-:W-:Y:S01]  /*00f0*/  LOP3.LUT R11, R8.reuse, 0xfffffffc, RZ, 0xc0, !PT ;  /* 0xfffffffc080b7812 */ /* 0x040fe200078ec0ff */
[----:B------:R-:W-:Y:S01]  /*0100*/  IMAD.SHL.U32 R8, R8, 0x4, RZ ;  /* 0x0000000408087824 */ /* 0x000fe200078e00ff */
[----:B------:R-:W-:-:S03]  /*0110*/  ISETP.GE.AND P0, PT, R7, 0x4, PT ;  /* 0x000000040700780c */ /* 0x000fc60003f06270 */
[C---:B------:R-:W-:Y:S01]  /*0120*/  IMAD.IADD R10, R4.reuse, 0x1, -R11 ;  /* 0x00000001040a7824 */ /* 0x040fe200078e0a0b */
[----:B------:R-:W-:-:S03]  /*0130*/  ISETP.LT.AND P0, PT, R4, 0x10, !P0 ;  /* 0x000000100400780c */ /* 0x000fc60004701270 */
[----:B------:R-:W-:Y:S01]  /*0140*/  IMAD R10, R7, 0x4, R10 ;  /* 0x00000004070a7824 */ /* 0x000fe200078e020a */
[----:B------:R-:W-:-:S05]  /*0150*/  LOP3.LUT R7, R8, 0xfffffff0, RZ, 0xc0, !PT ;  /* 0xfffffff008077812 */ /* 0x000fca00078ec0ff */
[----:B------:R-:W-:Y:S01]  /*0160*/  IMAD.IADD R7, R10, 0x1, R7 ;  /* 0x000000010a077824 */ /* 0x000fe200078e0207 */
[----:B------:R-:W-:-:S03]  /*0170*/  CS2R R10, SRZ ;  /* 0x00000000000a7805 */ /* 0x000fc6000001ff00 */
[----:B--2---:R-:W-:-:S05]  /*0180*/  IMAD.WIDE R2, R7, 0x4, R2 ;  /* 0x0000000407027825 */ /* 0x004fca00078e0202 */
[----:B------:R1:W2:Y:S01]  /*0190*/  @P0 LDG.E.EL.64 R10, desc[UR6][R2.64] ;  /* 0x00000006020a0981 */ /* 0x0002a2000c2e1b00 */
[----:B------:R-:W3:Y:S01]  /*01a0*/  S2UR UR5, SR_CgaCtaId ;  /* 0x00000000000579c3 */ /* 0x000ee20000008800 */
[----:B------:R-:W-:Y:S01]  /*01b0*/  IMAD.SHL.U32 R4, R12, 0x8, RZ ;  /* 0x000000080c047824 */ /* 0x000fe200078e00ff */
[----:B------:R-:W-:Y:S01]  /*01c0*/  UMOV UR4, 0x400 ;  /* 0x0000040000047882 */ /* 0x000fe20000000000 */
[----:B------:R-:W-:Y:S02]  /*01d0*/  SHF.R.U32.HI R7, RZ, 0x1, R12 ;  /* 0x00000001ff077819 */ /* 0x000fe4000001160c */
[----:B------:R-:W-:Y:S02]  /*01e0*/  LOP3.LUT R6, R6, 0x2, R5, 0xf8, !PT ;  /* 0x0000000206067812 */ /* 0x000fe400078ef805 */
[----:B------:R-:W-:Y:S02]  /*01f0*/  LOP3.LUT R4, R4, 0x38, RZ, 0xc0, !PT ;  /* 0x0000003804047812 */ /* 0x000fe400078ec0ff */
[----:B------:R-:W-:-:S02]  /*0200*/  SGXT.U32 R7, R7, 0x4 ;  /* 0x000000040707781a */ /* 0x000fc40000000000 */
[C---:B------:R-:W-:Y:S02]  /*0210*/  LOP3.LUT R9, R4.reuse, R9, RZ, 0xfc, !PT ;  /* 0x0000000904097212 */ /* 0x040fe400078efcff */
[C---:B-1----:R-:W-:Y:S02]  /*0220*/  LOP3.LUT R2, R4.reuse, 0x4, RZ, 0xfc, !PT ;  /* 0x0000000404027812 */ /* 0x042fe400078efcff */
[-C--:B------:R-:W-:Y:S02]  /*0230*/  LEA.HI R4, R4, R9.reuse, RZ, 0x1e ;  /* 0x0000000904047211 */ /* 0x080fe400078ff0ff */
[----:B------:R-:W-:Y:S02]  /*0240*/  LEA.HI R2, R2, R9, RZ, 0x1e ;  /* 0x0000000902027211 */ /* 0x000fe400078ff0ff */
[----:B------:R-:W-:Y:S02]  /*0250*/  LOP3.LUT R7, R0, R7, RZ, 0xfc, !PT ;  /* 0x0000000700077212 */ /* 0x000fe400078efcff */
[----:B------:R-:W-:-:S02]  /*0260*/  ISETP.GE.AND P0, PT, R6, 0x4, PT ;  /* 0x000000040600780c */ /* 0x000fc40003f06270 */
[----:B------:R-:W-:Y:S01]  /*0270*/  LOP3.LUT R0, R5, 0x3e, RZ, 0xc0, !PT ;  /* 0x0000003e05007812 */ /* 0x000fe200078ec0ff */
[----:B---3--:R-:W-:Y:S01]  /*0280*/  UPRMT UR4, UR5, 0x654, UR4 ;  /* 0x0000065405047896 */ /* 0x008fe20008000004 */
[----:B------:R-:W-:Y:S02]  /*0290*/  SHF.R.U32.HI R5, RZ, 0x2, R5 ;  /* 0x00000002ff057819 */ /* 0x000fe40000011605 */
[----:B------:R-:W-:Y:S02]  /*02a0*/  ISETP.LT.AND P0, PT, R7, 0x10, !P0 ;  /* 0x000000100700780c */ /* 0x000fe40004701270 */
[----:B------:R-:W-:Y:S02]  /*02b0*/  SGXT.U32 R5, R5, 0x4 ;  /* 0x000000040505781a */ /* 0x000fe40000000000 */
[----:B------:R-:W-:Y:S02]  /*02c0*/  LEA R3, R4, UR4, 0x2 ;  /* 0x0000000404037c11 */ /* 0x000fe4000f8e10ff */
[----:B------:R-:W-:Y:S01]  /*02d0*/  LEA R2, R2, UR4, 0x2 ;  /* 0x0000000402027c11 */ /* 0x000fe2000f8e10ff */
[----:B------:R-:W-:-:S05]  /*02e0*/  IMAD.IADD R0, R0, 0x1, R5 ;  /* 0x0000000100007824 */ /* 0x000fca00078e0205 */
[----:B------:R-:W-:Y:S01]  /*02f0*/  LEA R0, R0, UR4, 0x2 ;  /* 0x0000000400007c11 */ /* 0x000fe2000f8e10ff */
[----:B--2---:R1:W-:Y:S04]  /*0300*/  STS [R3], R10 ;  /* 0x0000000a03007388 */ /* 0x0043e80000000800 */
[----:B------:R1:W-:Y:S01]  /*0310*/  STS [R2+0x10], R11 ;  /* 0x0000100b02007388 */ /* 0x0003e20000000800 */
[----:B------:R-:W-:Y:S06]  /*0320*/  BAR.SYNC.DEFER_BLOCKING 0x0 ;  /* 0x0000000000007b1d */ /* 0x000fec0000010000 */
[----:B-1----:R-:W-:Y:S05]  /*0330*/  @!P0 EXIT ;  /* 0x000000000000894d */ /* 0x002fea0003800000 */
[----:B------:R-:W-:Y:S01]  /*0340*/  LDS R4, [R0] ;  /* 0x0000000000047984 */ /* 0x000fe20000000800 */
[----:B------:R-:W0:Y:S01]  /*0350*/  LDC.64 R2, c[0x0][0x218] ;  /* 0x00008600ff027b82 */ /* 0x000e220000000a00 */
[----:B------:R-:W-:Y:S02]  /*0360*/  IMAD R7, R7, 0x4, R6 ;  /* 0x0000000407077824 */ /* 0x000fe400078e0206 */
[----:B------:R-:W1:Y:S02]  /*0370*/  LDS R5, [R0+0x4] ;  /* 0x0000040000057984 */ /* 0x000e640000000800 */
[----:B0-----:R-:W-:-:S05]  /*0380*/  IMAD.WIDE R2, R7, 0x4, R2 ;  /* 0x0000000407027825 */ /* 0x001fca00078e0202 */
[----:B-1----:R-:W-:Y:S01]  /*0390*/  STG.E.64 desc[UR6][R2.64], R4 ;  /* 0x0000000402007986 */ /* 0x002fe2000c101b06 */
[----:B------:R-:W-:Y:S05]  /*03a0*/  EXIT ;  /* 0x000000000000794d */ /* 0x000fea0003800000 */
.L_x_0:
[----:B------:R-:W-:-:S00]  /*03b0*/  BRA `(.L_x_0) ;  /* 0xfffffffc00fc7947 */ /* 0x000fc0000383ffff */
[----:B------:R-:W-:-:S00]  /*03c0*/  NOP ;  /* 0x0000000000007918 */ /* 0x000fc00000000000 */
        /* <DEDUP_REMOVED lines=11> */
.L_x_1:


//--------------------- .nv.shared.triton_poi_fused_clone_mul_10 --------------------------
	.section	.nv.shared.triton_poi_fused_clone_mul_10,"aw",@nobits
	.sectionflags	@""
	.align	16
	.zero		1024


//--------------------- .nv.constant0.triton_poi_fused_clone_mul_10 --------------------------
	.section	.nv.constant0.triton_poi_fused_clone_mul_10,"a",@progbits
	.sectionflags	@""
	.align	4
.nv.constant0.triton_poi_fused_clone_mul_10:
	.zero		552
